//
// Generated by NVIDIA NVVM Compiler
//
// Compiler Build ID: CL-36424714
// Cuda compilation tools, release 13.0, V13.0.88
// Based on NVVM 20.0.0
//

.version 9.0
.target sm_100
.address_size 64

	// .globl	_Z11stencil_gpuPKfPfi
// _ZZ11stencil_gpuPKfPfiE4in_s has been demoted

.visible .entry _Z11stencil_gpuPKfPfi(
	.param .u64 .ptr .align 1 _Z11stencil_gpuPKfPfi_param_0,
	.param .u64 .ptr .align 1 _Z11stencil_gpuPKfPfi_param_1,
	.param .u32 _Z11stencil_gpuPKfPfi_param_2
)
{
	.reg .pred 	%p<22>;
	.reg .b32 	%r<33>;
	.reg .b32 	%f<15>;
	.reg .b64 	%rd<9>;
	// demoted variable
	.shared .align 4 .b8 _ZZ11stencil_gpuPKfPfiE4in_s[2048];
	ld.param.u64 	%rd1, [_Z11stencil_gpuPKfPfi_param_0];
	ld.param.u64 	%rd2, [_Z11stencil_gpuPKfPfi_param_1];
	ld.param.u32 	%r9, [_Z11stencil_gpuPKfPfi_param_2];
	mov.u32 	%r10, %tid.x;
	mov.u32 	%r1, %tid.y;
	mov.u32 	%r2, %tid.z;
	mov.u32 	%r11, %ctaid.x;
	add.s32 	%r3, %r10, -1;
	mad.lo.s32 	%r4, %r11, 6, %r3;
	mov.u32 	%r12, %ctaid.y;
	mad.lo.s32 	%r13, %r12, 6, %r1;
	add.s32 	%r5, %r13, -1;
	mov.u32 	%r15, %ctaid.z;
	mad.lo.s32 	%r16, %r15, 6, %r2;
	add.s32 	%r6, %r16, -1;
	max.u32 	%r17, %r4, %r5;
	shl.b32 	%r18, %r10, 8;
	mov.u32 	%r19, _ZZ11stencil_gpuPKfPfiE4in_s;
	add.s32 	%r20, %r19, %r18;
	shl.b32 	%r21, %r1, 5;
	add.s32 	%r22, %r20, %r21;
	shl.b32 	%r23, %r2, 2;
	add.s32 	%r7, %r22, %r23;
	max.u32 	%r24, %r6, %r17;
	setp.ge.u32 	%p1, %r24, %r9;
	@%p1 bra 	$L__BB0_2;
	cvta.to.global.u64 	%rd3, %rd1;
	mad.lo.s32 	%r25, %r9, %r4, %r5;
	mad.lo.s32 	%r26, %r25, %r9, %r6;
	mul.wide.u32 	%rd4, %r26, 4;
	add.s64 	%rd5, %rd3, %rd4;
	ld.global.f32 	%f1, [%rd5];
	st.shared.f32 	[%r7], %f1;
$L__BB0_2:
	bar.sync 	0;
	setp.eq.s32 	%p2, %r4, 0;
	add.s32 	%r27, %r9, -1;
	setp.ge.u32 	%p3, %r4, %r27;
	setp.eq.s32 	%p4, %r5, 0;
	or.pred  	%p5, %p2, %p4;
	or.pred  	%p6, %p5, %p3;
	setp.ge.u32 	%p7, %r5, %r27;
	or.pred  	%p8, %p6, %p7;
	setp.eq.s32 	%p9, %r6, 0;
	or.pred  	%p10, %p9, %p8;
	setp.ge.u32 	%p11, %r6, %r27;
	or.pred  	%p12, %p10, %p11;
	@%p12 bra 	$L__BB0_5;
	setp.gt.u32 	%p13, %r3, 5;
	setp.eq.s32 	%p14, %r1, 0;
	setp.gt.u32 	%p15, %r1, 6;
	or.pred  	%p16, %p13, %p15;
	or.pred  	%p17, %p16, %p14;
	setp.eq.s32 	%p18, %r2, 0;
	or.pred  	%p19, %p18, %p17;
	setp.gt.u32 	%p20, %r2, 6;
	or.pred  	%p21, %p19, %p20;
	@%p21 bra 	$L__BB0_5;
	ld.shared.f32 	%f2, [%r7];
	ld.shared.f32 	%f3, [%r7+-4];
	add.f32 	%f4, %f2, %f3;
	ld.shared.f32 	%f5, [%r7+4];
	add.f32 	%f6, %f4, %f5;
	ld.shared.f32 	%f7, [%r7+-32];
	add.f32 	%f8, %f6, %f7;
	ld.shared.f32 	%f9, [%r7+32];
	add.f32 	%f10, %f8, %f9;
	ld.shared.f32 	%f11, [%r7+-256];
	add.f32 	%f12, %f10, %f11;
	ld.shared.f32 	%f13, [%r7+256];
	add.f32 	%f14, %f12, %f13;
	mad.lo.s32 	%r31, %r9, %r4, %r5;
	mad.lo.s32 	%r32, %r31, %r9, %r6;
	cvta.to.global.u64 	%rd6, %rd2;
	mul.wide.u32 	%rd7, %r32, 4;
	add.s64 	%rd8, %rd6, %rd7;
	st.global.f32 	[%rd8], %f14;
$L__BB0_5:
	ret;

}


// ===== COMPILED SASS (sm_100) =====

	.target	sm_100

	.elftype	@"ET_EXEC"


//--------------------- .note.nv.tkinfo           --------------------------
	.section	.note.nv.tkinfo,"",@"SHT_NOTE"
	.sectionflags	@"SHF_NOTE_NV_TKINFO"
	.tkinfo
        /*0018*/ 	.word	0x00000002
        /*0030*/ 	.string	""
        /*0030*/ 	.string	"ptxas"
        /*0030*/ 	.string	"Cuda compilation tools, release 13.0, V13.0.88"
        /*0030*/ 	.string	"Build cuda_13.0.r13.0/compiler.36424714_0"
        /*0030*/ 	.string	"-arch sm_100 -m 64 "



//--------------------- .note.nv.cuinfo           --------------------------
	.section	.note.nv.cuinfo,"",@"SHT_NOTE"
	.sectionflags	@"SHF_NOTE_NV_CUINFO"
        /*0018*/ 	.short	0x0002
        /*001a*/ 	.short	0x0064
        /*001c*/ 	.short	0x0082
	.zero		2


//--------------------- .nv.info                  --------------------------
	.section	.nv.info,"",@"SHT_CUDA_INFO"
	.align	4


	//----- nvinfo : EIATTR_REGCOUNT
	.align		4
        /*0000*/ 	.byte	0x04, 0x2f
        /*0002*/ 	.short	(.L_1 - .L_0)
	.align		4
.L_0:
        /*0004*/ 	.word	index@(_Z11stencil_gpuPKfPfi)
        /*0008*/ 	.word	0x00000016


	//----- nvinfo : EIATTR_FRAME_SIZE
	.align		4
.L_1:
        /*000c*/ 	.byte	0x04, 0x11
        /*000e*/ 	.short	(.L_3 - .L_2)
	.align		4
.L_2:
        /*0010*/ 	.word	index@(_Z11stencil_gpuPKfPfi)
        /*0014*/ 	.word	0x00000000


	//----- nvinfo : EIATTR_MIN_STACK_SIZE
	.align		4
.L_3:
        /*0018*/ 	.byte	0x04, 0x12
        /*001a*/ 	.short	(.L_5 - .L_4)
	.align		4
.L_4:
        /*001c*/ 	.word	index@(_Z11stencil_gpuPKfPfi)
        /*0020*/ 	.word	0x00000000
.L_5:


//--------------------- .nv.compat                --------------------------
	.section	.nv.compat,"",@"SHT_CUDA_COMPAT_INFO"
	.align	4
        /*0000*/ 	.byte	0x02, 0x09, 0x00, 0x00, 0x02, 0x02, 0x01, 0x00, 0x02, 0x05, 0x05, 0x00, 0x03, 0x07, 0x01, 0x01
        /*0010*/ 	.byte	0x02, 0x03, 0x00, 0x00, 0x02, 0x06, 0x01, 0x00, 0x04, 0x0b, 0x08, 0x00, 0x09, 0x00, 0x00, 0x00
        /*0020*/ 	.byte	0x00, 0x00, 0x00, 0x00


//--------------------- .nv.info._Z11stencil_gpuPKfPfi --------------------------
	.section	.nv.info._Z11stencil_gpuPKfPfi,"",@"SHT_CUDA_INFO"
	.sectionflags	@""
	.align	4


	//----- nvinfo : EIATTR_CUDA_API_VERSION
	.align		4
        /*0000*/ 	.byte	0x04, 0x37
        /*0002*/ 	.short	(.L_7 - .L_6)
.L_6:
        /*0004*/ 	.word	0x00000082


	//----- nvinfo : EIATTR_KPARAM_INFO
	.align		4
.L_7:
        /*0008*/ 	.byte	0x04, 0x17
        /*000a*/ 	.short	(.L_9 - .L_8)
.L_8:
        /*000c*/ 	.word	0x00000000
        /*0010*/ 	.short	0x0002
        /*0012*/ 	.short	0x0010
        /*0014*/ 	.byte	0x00, 0xf0, 0x11, 0x00


	//----- nvinfo : EIATTR_KPARAM_INFO
	.align		4
.L_9:
        /*0018*/ 	.byte	0x04, 0x17
        /*001a*/ 	.short	(.L_11 - .L_10)
.L_10:
        /*001c*/ 	.word	0x00000000
        /*0020*/ 	.short	0x0001
        /*0022*/ 	.short	0x0008
        /*0024*/ 	.byte	0x00, 0xf5, 0x21, 0x00


	//----- nvinfo : EIATTR_KPARAM_INFO
	.align		4
.L_11:
        /*0028*/ 	.byte	0x04, 0x17
        /*002a*/ 	.short	(.L_13 - .L_12)
.L_12:
        /*002c*/ 	.word	0x00000000
        /*0030*/ 	.short	0x0000
        /*0032*/ 	.short	0x0000
        /*0034*/ 	.byte	0x00, 0xf5, 0x21, 0x00


	//----- nvinfo : EIATTR_SPARSE_MMA_MASK
	.align		4
.L_13:
        /*0038*/ 	.byte	0x03, 0x50
        /*003a*/ 	.short	0x0000


	//----- nvinfo : EIATTR_MAXREG_COUNT
	.align		4
        /*003c*/ 	.byte	0x03, 0x1b
        /*003e*/ 	.short	0x00ff


	//----- nvinfo : EIATTR_NUM_BARRIERS
	.align		4
        /*0040*/ 	.byte	0x02, 0x4c
        /*0042*/ 	.byte	0x01
	.zero		1


	//----- nvinfo : EIATTR_MERCURY_ISA_VERSION
	.align		4
        /*0044*/ 	.byte	0x03, 0x5f
        /*0046*/ 	.short	0x0101


	//----- nvinfo : EIATTR_VRC_CTA_INIT_COUNT
	.align		4
        /*0048*/ 	.byte	0x02, 0x4a
	.zero		1
	.zero		1


	//----- nvinfo : EIATTR_EXIT_INSTR_OFFSETS
	.align		4
        /*004c*/ 	.byte	0x04, 0x1c
        /*004e*/ 	.short	(.L_15 - .L_14)


	//   ....[0]....
.L_14:
        /*0050*/ 	.word	0x00000250


	//   ....[1]....
        /*0054*/ 	.word	0x000002b0


	//   ....[2]....
        /*0058*/ 	.word	0x000003e0


	//----- nvinfo : EIATTR_CBANK_PARAM_SIZE
	.align		4
.L_15:
        /*005c*/ 	.byte	0x03, 0x19
        /*005e*/ 	.short	0x0014


	//----- nvinfo : EIATTR_PARAM_CBANK
	.align		4
        /*0060*/ 	.byte	0x04, 0x0a
        /*0062*/ 	.short	(.L_17 - .L_16)
	.align		4
.L_16:
        /*0064*/ 	.word	index@(.nv.constant0._Z11stencil_gpuPKfPfi)
        /*0068*/ 	.short	0x0380
        /*006a*/ 	.short	0x0014


	//----- nvinfo : EIATTR_SW_WAR
	.align		4
.L_17:
        /*006c*/ 	.byte	0x04, 0x36
        /*006e*/ 	.short	(.L_19 - .L_18)
.L_18:
        /*0070*/ 	.word	0x00000008
.L_19:


//--------------------- .nv.callgraph             --------------------------
	.section	.nv.callgraph,"",@"SHT_CUDA_CALLGRAPH"
	.align	4
	.sectionentsize	8
	.align		4
        /*0000*/ 	.word	0x00000000
	.align		4
        /*0004*/ 	.word	0xffffffff
	.align		4
        /*0008*/ 	.word	0x00000000
	.align		4
        /*000c*/ 	.word	0xfffffffe
	.align		4
        /*0010*/ 	.word	0x00000000
	.align		4
        /*0014*/ 	.word	0xfffffffd
	.align		4
        /*0018*/ 	.word	0x00000000
	.align		4
        /*001c*/ 	.word	0xfffffffc


//--------------------- .text._Z11stencil_gpuPKfPfi --------------------------
	.section	.text._Z11stencil_gpuPKfPfi,"ax",@progbits
	.align	128
        .global         _Z11stencil_gpuPKfPfi
        .type           _Z11stencil_gpuPKfPfi,@function
        .size           _Z11stencil_gpuPKfPfi,(.L_x_1 - _Z11stencil_gpuPKfPfi)
        .other          _Z11stencil_gpuPKfPfi,@"STO_CUDA_ENTRY STV_DEFAULT"
_Z11stencil_gpuPKfPfi:
.text._Z11stencil_gpuPKfPfi:
[----:B------:R-:W-:Y:S01]  /*0000*/  LDC R1, c[0x0][0x37c] ;  /* 0x0000df00ff017b82 */ /* 0x000fe20000000800 */
[----:B------:R-:W0:Y:S01]  /*0010*/  S2R R8, SR_TID.X ;  /* 0x0000000000087919 */ /* 0x000e220000002100 */
[----:B------:R-:W1:Y:S01]  /*0020*/  LDCU UR7, c[0x0][0x390] ;  /* 0x00007200ff0777ac */ /* 0x000e620008000800 */
[----:B------:R-:W2:Y:S01]  /*0030*/  S2R R10, SR_TID.Y ;  /* 0x00000000000a7919 */ /* 0x000ea20000002200 */
[----:B------:R-:W3:Y:S01]  /*0040*/  LDCU.64 UR8, c[0x0][0x358] ;  /* 0x00006b00ff0877ac */ /* 0x000ee20008000a00 */
[----:B------:R-:W2:Y:S01]  /*0050*/  S2R R3, SR_CTAID.Y ;  /* 0x0000000000037919 */ /* 0x000ea20000002600 */
[----:B------:R-:W4:Y:S01]  /*0060*/  S2R R12, SR_TID.Z ;  /* 0x00000000000c7919 */ /* 0x000f220000002300 */
[----:B------:R-:W4:Y:S01]  /*0070*/  S2R R7, SR_CTAID.Z ;  /* 0x0000000000077919 */ /* 0x000f220000002700 */
[----:B------:R-:W5:Y:S01]  /*0080*/  S2R R5, SR_CTAID.X ;  /* 0x0000000000057919 */ /* 0x000f620000002500 */
[----:B0-----:R-:W-:Y:S01]  /*0090*/  IADD3 R6, PT, PT, R8, -0x1, RZ ;  /* 0xffffffff08067810 */ /* 0x001fe20007ffe0ff */
[----:B--2---:R-:W-:-:S05]  /*00a0*/  IMAD R0, R3, 0x6, R10 ;  /* 0x0000000603007824 */ /* 0x004fca00078e020a */
[----:B------:R-:W-:Y:S01]  /*00b0*/  IADD3 R0, PT, PT, R0, -0x1, RZ ;  /* 0xffffffff00007810 */ /* 0x000fe20007ffe0ff */
[----:B----4-:R-:W-:Y:S02]  /*00c0*/  IMAD R4, R7, 0x6, R12 ;  /* 0x0000000607047824 */ /* 0x010fe400078e020c */
[----:B-----5:R-:W-:Y:S02]  /*00d0*/  IMAD R5, R5, 0x6, R6 ;  /* 0x0000000605057824 */ /* 0x020fe400078e0206 */
[----:B------:R-:W-:-:S05]  /*00e0*/  VIADD R4, R4, 0xffffffff ;  /* 0xffffffff04047836 */ /* 0x000fca0000000000 */
[----:B------:R-:W-:-:S04]  /*00f0*/  VIMNMX3.U32 R2, R5, R0, R4, !PT ;  /* 0x000000000502720f */ /* 0x000fc80007800004 */
[----:B-1----:R-:W-:-:S13]  /*0100*/  ISETP.GE.U32.AND P1, PT, R2, UR7, PT ;  /* 0x0000000702007c0c */ /* 0x002fda000bf26070 */
[----:B------:R-:W0:Y:S01]  /*0110*/  @!P1 LDC.64 R2, c[0x0][0x380] ;  /* 0x0000e000ff029b82 */ /* 0x000e220000000a00 */
[----:B------:R-:W-:-:S04]  /*0120*/  @!P1 IMAD R7, R5, UR7, R0 ;  /* 0x0000000705079c24 */ /* 0x000fc8000f8e0200 */
[----:B------:R-:W-:-:S04]  /*0130*/  @!P1 IMAD R7, R7, UR7, R4 ;  /* 0x0000000707079c24 */ /* 0x000fc8000f8e0204 */
[----:B0-----:R-:W-:-:S06]  /*0140*/  @!P1 IMAD.WIDE.U32 R2, R7, 0x4, R2 ;  /* 0x0000000407029825 */ /* 0x001fcc00078e0002 */
[----:B---3--:R-:W2:Y:S01]  /*0150*/  @!P1 LDG.E R2, desc[UR8][R2.64] ;  /* 0x0000000802029981 */ /* 0x008ea2000c1e1900 */
[----:B------:R-:W0:Y:S01]  /*0160*/  S2UR UR5, SR_CgaCtaId ;  /* 0x00000000000579c3 */ /* 0x000e220000008800 */
[----:B------:R-:W-:Y:S01]  /*0170*/  UMOV UR4, 0x400 ;  /* 0x0000040000047882 */ /* 0x000fe20000000000 */
[----:B------:R-:W-:Y:S01]  /*0180*/  ISETP.NE.AND P0, PT, R0, RZ, PT ;  /* 0x000000ff0000720c */ /* 0x000fe20003f05270 */
[----:B------:R-:W-:-:S03]  /*0190*/  UIADD3 UR6, UPT, UPT, UR7, -0x1, URZ ;  /* 0xffffffff07067890 */ /* 0x000fc6000fffe0ff */
[----:B------:R-:W-:-:S04]  /*01a0*/  ISETP.EQ.OR P0, PT, R5, RZ, !P0 ;  /* 0x000000ff0500720c */ /* 0x000fc80004702670 */
[----:B------:R-:W-:-:S04]  /*01b0*/  ISETP.GE.U32.OR P0, PT, R5, UR6, P0 ;  /* 0x0000000605007c0c */ /* 0x000fc80008706470 */
[----:B------:R-:W-:-:S04]  /*01c0*/  ISETP.GE.U32.OR P0, PT, R0, UR6, P0 ;  /* 0x0000000600007c0c */ /* 0x000fc80008706470 */
[----:B------:R-:W-:-:S04]  /*01d0*/  ISETP.EQ.OR P0, PT, R4, RZ, P0 ;  /* 0x000000ff0400720c */ /* 0x000fc80000702670 */
[----:B------:R-:W-:Y:S01]  /*01e0*/  ISETP.GE.U32.OR P0, PT, R4, UR6, P0 ;  /* 0x0000000604007c0c */ /* 0x000fe20008706470 */
[----:B0-----:R-:W-:-:S06]  /*01f0*/  ULEA UR4, UR5, UR4, 0x18 ;  /* 0x0000000405047291 */ /* 0x001fcc000f8ec0ff */
[----:B------:R-:W-:-:S04]  /*0200*/  LEA R7, R8, UR4, 0x8 ;  /* 0x0000000408077c11 */ /* 0x000fc8000f8e40ff */
[----:B------:R-:W-:-:S05]  /*0210*/  LEA R7, R10, R7, 0x5 ;  /* 0x000000070a077211 */ /* 0x000fca00078e28ff */
[----:B------:R-:W-:-:S05]  /*0220*/  IMAD R7, R12, 0x4, R7 ;  /* 0x000000040c077824 */ /* 0x000fca00078e0207 */
[----:B--2---:R0:W-:Y:S01]  /*0230*/  @!P1 STS [R7], R2 ;  /* 0x0000000207009388 */ /* 0x0041e20000000800 */
[----:B------:R-:W-:Y:S06]  /*0240*/  BAR.SYNC.DEFER_BLOCKING 0x0 ;  /* 0x0000000000007b1d */ /* 0x000fec0000010000 */
[----:B------:R-:W-:Y:S05]  /*0250*/  @P0 EXIT ;  /* 0x000000000000094d */ /* 0x000fea0003800000 */
[----:B------:R-:W-:-:S04]  /*0260*/  ISETP.GT.U32.AND P0, PT, R10, 0x6, PT ;  /* 0x000000060a00780c */ /* 0x000fc80003f04070 */
[----:B------:R-:W-:-:S04]  /*0270*/  ISETP.GT.U32.OR P0, PT, R6, 0x5, P0 ;  /* 0x000000050600780c */ /* 0x000fc80000704470 */
[----:B------:R-:W-:-:S04]  /*0280*/  ISETP.EQ.OR P0, PT, R10, RZ, P0 ;  /* 0x000000ff0a00720c */ /* 0x000fc80000702670 */
[----:B------:R-:W-:-:S04]  /*0290*/  ISETP.EQ.OR P0, PT, R12, RZ, P0 ;  /* 0x000000ff0c00720c */ /* 0x000fc80000702670 */
[----:B------:R-:W-:-:S13]  /*02a0*/  ISETP.GT.U32.OR P0, PT, R12, 0x6, P0 ;  /* 0x000000060c00780c */ /* 0x000fda0000704470 */
[----:B------:R-:W-:Y:S05]  /*02b0*/  @P0 EXIT ;  /* 0x000000000000094d */ /* 0x000fea0003800000 */
[----:B------:R-:W-:Y:S01]  /*02c0*/  LDS R6, [R7] ;  /* 0x0000000007067984 */ /* 0x000fe20000000800 */
[----:B0-----:R-:W0:Y:S01]  /*02d0*/  LDC.64 R2, c[0x0][0x388] ;  /* 0x0000e200ff027b82 */ /* 0x001e220000000a00 */
[----:B------:R-:W-:Y:S02]  /*02e0*/  IMAD R5, R5, UR7, R0 ;  /* 0x0000000705057c24 */ /* 0x000fe4000f8e0200 */
[----:B------:R-:W1:Y:S02]  /*02f0*/  LDS R9, [R7+-0x4] ;  /* 0xfffffc0007097984 */ /* 0x000e640000000800 */
[----:B------:R-:W-:Y:S02]  /*0300*/  IMAD R5, R5, UR7, R4 ;  /* 0x0000000705057c24 */ /* 0x000fe4000f8e0204 */
[----:B------:R-:W2:Y:S04]  /*0310*/  LDS R11, [R7+0x4] ;  /* 0x00000400070b7984 */ /* 0x000ea80000000800 */
[----:B------:R-:W3:Y:S04]  /*0320*/  LDS R13, [R7+-0x20] ;  /* 0xffffe000070d7984 */ /* 0x000ee80000000800 */
[----:B------:R-:W4:Y:S04]  /*0330*/  LDS R15, [R7+0x20] ;  /* 0x00002000070f7984 */ /* 0x000f280000000800 */
[----:B------:R-:W5:Y:S04]  /*0340*/  LDS R17, [R7+-0x100] ;  /* 0xffff000007117984 */ /* 0x000f680000000800 */
[----:B------:R-:W5:Y:S01]  /*0350*/  LDS R19, [R7+0x100] ;  /* 0x0001000007137984 */ /* 0x000f620000000800 */
[----:B0-----:R-:W-:-:S04]  /*0360*/  IMAD.WIDE.U32 R2, R5, 0x4, R2 ;  /* 0x0000000405027825 */ /* 0x001fc800078e0002 */
[----:B-1----:R-:W-:-:S04]  /*0370*/  FADD R6, R6, R9 ;  /* 0x0000000906067221 */ /* 0x002fc80000000000 */
[----:B--2---:R-:W-:-:S04]  /*0380*/  FADD R6, R6, R11 ;  /* 0x0000000b06067221 */ /* 0x004fc80000000000 */
[----:B---3--:R-:W-:-:S04]  /*0390*/  FADD R6, R6, R13 ;  /* 0x0000000d06067221 */ /* 0x008fc80000000000 */
[----:B----4-:R-:W-:-:S04]  /*03a0*/  FADD R6, R6, R15 ;  /* 0x0000000f06067221 */ /* 0x010fc80000000000 */
[----:B-----5:R-:W-:-:S04]  /*03b0*/  FADD R6, R6, R17 ;  /* 0x0000001106067221 */ /* 0x020fc80000000000 */
[----:B------:R-:W-:-:S05]  /*03c0*/  FADD R19, R6, R19 ;  /* 0x0000001306137221 */ /* 0x000fca0000000000 */
[----:B------:R-:W-:Y:S01]  /*03d0*/  STG.E desc[UR8][R2.64], R19 ;  /* 0x0000001302007986 */ /* 0x000fe2000c101908 */
[----:B------:R-:W-:Y:S05]  /*03e0*/  EXIT ;  /* 0x000000000000794d */ /* 0x000fea0003800000 */
.L_x_0:
[----:B------:R-:W-:-:S00]  /*03f0*/  BRA `(.L_x_0) ;  /* 0xfffffffc00fc7947 */ /* 0x000fc0000383ffff */
[----:B------:R-:W-:-:S00]  /*0400*/  NOP ;  /* 0x0000000000007918 */ /* 0x000fc00000000000 */
[----:B------:R-:W-:-:S00]  /*0410*/  NOP ;  /* 0x0000000000007918 */ /* 0x000fc00000000000 */
[----:B------:R-:W-:-:S00]  /*0420*/  NOP ;  /* 0x0000000000007918 */ /* 0x000fc00000000000 */
[----:B------:R-:W-:-:S00]  /*0430*/  NOP ;  /* 0x0000000000007918 */ /* 0x000fc00000000000 */
[----:B------:R-:W-:-:S00]  /*0440*/  NOP ;  /* 0x0000000000007918 */ /* 0x000fc00000000000 */
[----:B------:R-:W-:-:S00]  /*0450*/  NOP ;  /* 0x0000000000007918 */ /* 0x000fc00000000000 */
[----:B------:R-:W-:-:S00]  /*0460*/  NOP ;  /* 0x0000000000007918 */ /* 0x000fc00000000000 */
[----:B------:R-:W-:-:S00]  /*0470*/  NOP ;  /* 0x0000000000007918 */ /* 0x000fc00000000000 */
.L_x_1:


//--------------------- .nv.shared._Z11stencil_gpuPKfPfi --------------------------
	.section	.nv.shared._Z11stencil_gpuPKfPfi,"aw",@nobits
	.sectionflags	@""
	.align	4
.nv.shared._Z11stencil_gpuPKfPfi:
	.zero		3072


//--------------------- .nv.shared.reserved.0     --------------------------
	.section	.nv.shared.reserved.0,"aw",@nobits
	.weak		__nv_reservedSMEM_offset_0_alias
	.size		__nv_reservedSMEM_offset_0_alias, 0, 64
	.other		__nv_reservedSMEM_offset_0_alias,@"STO_CUDA_RESERVED_SHARED STV_DEFAULT"
__nv_reservedSMEM_offset_0_alias:
	.zero		0
	.zero		64


//--------------------- .nv.constant0._Z11stencil_gpuPKfPfi --------------------------
	.section	.nv.constant0._Z11stencil_gpuPKfPfi,"a",@progbits
	.sectionflags	@""
	.align	4
.nv.constant0._Z11stencil_gpuPKfPfi:
	.zero		916


//--------------------- SYMBOLS --------------------------

	.type		.nv.reservedSmem.offset0,@object
	.size		.nv.reservedSmem.offset0,0x4
	.type		.nv.reservedSmem.cap,@object
	.size		.nv.reservedSmem.cap,0x4
